//
// Generated by NVIDIA NVVM Compiler
//
// Compiler Build ID: CL-36424714
// Cuda compilation tools, release 13.0, V13.0.88
// Based on NVVM 20.0.0
//

.version 9.0
.target sm_100
.address_size 64

	// .globl	_Z11gemm_kernelPfS_S_iii

.visible .entry _Z11gemm_kernelPfS_S_iii(
	.param .u64 .ptr .align 1 _Z11gemm_kernelPfS_S_iii_param_0,
	.param .u64 .ptr .align 1 _Z11gemm_kernelPfS_S_iii_param_1,
	.param .u64 .ptr .align 1 _Z11gemm_kernelPfS_S_iii_param_2,
	.param .u32 _Z11gemm_kernelPfS_S_iii_param_3,
	.param .u32 _Z11gemm_kernelPfS_S_iii_param_4,
	.param .u32 _Z11gemm_kernelPfS_S_iii_param_5
)
{
	.reg .pred 	%p<13>;
	.reg .b32 	%r<41>;
	.reg .b32 	%f<68>;
	.reg .b64 	%rd<53>;

	ld.param.u64 	%rd7, [_Z11gemm_kernelPfS_S_iii_param_0];
	ld.param.u64 	%rd8, [_Z11gemm_kernelPfS_S_iii_param_1];
	ld.param.u64 	%rd6, [_Z11gemm_kernelPfS_S_iii_param_2];
	ld.param.u32 	%r20, [_Z11gemm_kernelPfS_S_iii_param_3];
	ld.param.u32 	%r18, [_Z11gemm_kernelPfS_S_iii_param_4];
	ld.param.u32 	%r19, [_Z11gemm_kernelPfS_S_iii_param_5];
	cvta.to.global.u64 	%rd1, %rd8;
	cvta.to.global.u64 	%rd2, %rd7;
	mov.u32 	%r21, %ctaid.y;
	mov.u32 	%r22, %ntid.y;
	mov.u32 	%r23, %tid.y;
	mad.lo.s32 	%r1, %r21, %r22, %r23;
	mov.u32 	%r24, %ctaid.x;
	mov.u32 	%r25, %ntid.x;
	mov.u32 	%r26, %tid.x;
	mad.lo.s32 	%r2, %r24, %r25, %r26;
	setp.ge.s32 	%p1, %r1, %r20;
	setp.ge.s32 	%p2, %r2, %r18;
	or.pred  	%p3, %p1, %p2;
	@%p3 bra 	$L__BB0_14;
	setp.lt.s32 	%p4, %r19, 1;
	mov.f32 	%f67, 0f00000000;
	@%p4 bra 	$L__BB0_13;
	mul.lo.s32 	%r3, %r19, %r1;
	and.b32  	%r4, %r19, 7;
	setp.lt.u32 	%p5, %r19, 8;
	mov.f32 	%f67, 0f00000000;
	mov.b32 	%r39, 0;
	@%p5 bra 	$L__BB0_5;
	and.b32  	%r39, %r19, 2147483640;
	neg.s32 	%r37, %r39;
	shl.b32 	%r7, %r18, 3;
	mul.wide.u32 	%rd9, %r3, 4;
	add.s64 	%rd10, %rd9, %rd2;
	add.s64 	%rd52, %rd10, 16;
	mov.f32 	%f67, 0f00000000;
	mul.wide.s32 	%rd13, %r18, 4;
	mov.u32 	%r36, %r2;
$L__BB0_4:
	.pragma "nounroll";
	ld.global.f32 	%f17, [%rd52+-16];
	mul.wide.s32 	%rd11, %r36, 4;
	add.s64 	%rd12, %rd1, %rd11;
	ld.global.f32 	%f18, [%rd12];
	fma.rn.f32 	%f19, %f17, %f18, %f67;
	ld.global.f32 	%f20, [%rd52+-12];
	add.s64 	%rd14, %rd12, %rd13;
	ld.global.f32 	%f21, [%rd14];
	fma.rn.f32 	%f22, %f20, %f21, %f19;
	ld.global.f32 	%f23, [%rd52+-8];
	add.s64 	%rd15, %rd14, %rd13;
	ld.global.f32 	%f24, [%rd15];
	fma.rn.f32 	%f25, %f23, %f24, %f22;
	ld.global.f32 	%f26, [%rd52+-4];
	add.s64 	%rd16, %rd15, %rd13;
	ld.global.f32 	%f27, [%rd16];
	fma.rn.f32 	%f28, %f26, %f27, %f25;
	ld.global.f32 	%f29, [%rd52];
	add.s64 	%rd17, %rd16, %rd13;
	ld.global.f32 	%f30, [%rd17];
	fma.rn.f32 	%f31, %f29, %f30, %f28;
	ld.global.f32 	%f32, [%rd52+4];
	add.s64 	%rd18, %rd17, %rd13;
	ld.global.f32 	%f33, [%rd18];
	fma.rn.f32 	%f34, %f32, %f33, %f31;
	ld.global.f32 	%f35, [%rd52+8];
	add.s64 	%rd19, %rd18, %rd13;
	ld.global.f32 	%f36, [%rd19];
	fma.rn.f32 	%f37, %f35, %f36, %f34;
	ld.global.f32 	%f38, [%rd52+12];
	add.s64 	%rd20, %rd19, %rd13;
	ld.global.f32 	%f39, [%rd20];
	fma.rn.f32 	%f67, %f38, %f39, %f37;
	add.s32 	%r37, %r37, 8;
	add.s32 	%r36, %r36, %r7;
	add.s64 	%rd52, %rd52, 32;
	setp.ne.s32 	%p6, %r37, 0;
	@%p6 bra 	$L__BB0_4;
$L__BB0_5:
	setp.eq.s32 	%p7, %r4, 0;
	@%p7 bra 	$L__BB0_13;
	and.b32  	%r13, %r19, 3;
	setp.lt.u32 	%p8, %r4, 4;
	@%p8 bra 	$L__BB0_8;
	add.s32 	%r28, %r39, %r3;
	mul.wide.u32 	%rd21, %r28, 4;
	add.s64 	%rd22, %rd2, %rd21;
	ld.global.f32 	%f41, [%rd22];
	mad.lo.s32 	%r29, %r39, %r18, %r2;
	mul.wide.s32 	%rd23, %r29, 4;
	add.s64 	%rd24, %rd1, %rd23;
	ld.global.f32 	%f42, [%rd24];
	fma.rn.f32 	%f43, %f41, %f42, %f67;
	cvt.u64.u32 	%rd25, %r3;
	cvt.u64.u32 	%rd26, %r39;
	add.s64 	%rd27, %rd26, %rd25;
	shl.b64 	%rd28, %rd27, 2;
	add.s64 	%rd29, %rd2, %rd28;
	ld.global.f32 	%f44, [%rd29+4];
	mul.wide.s32 	%rd30, %r18, 4;
	add.s64 	%rd31, %rd24, %rd30;
	ld.global.f32 	%f45, [%rd31];
	fma.rn.f32 	%f46, %f44, %f45, %f43;
	ld.global.f32 	%f47, [%rd29+8];
	add.s64 	%rd32, %rd31, %rd30;
	ld.global.f32 	%f48, [%rd32];
	fma.rn.f32 	%f49, %f47, %f48, %f46;
	ld.global.f32 	%f50, [%rd29+12];
	add.s64 	%rd33, %rd32, %rd30;
	ld.global.f32 	%f51, [%rd33];
	fma.rn.f32 	%f67, %f50, %f51, %f49;
	add.s32 	%r39, %r39, 4;
$L__BB0_8:
	setp.eq.s32 	%p9, %r13, 0;
	@%p9 bra 	$L__BB0_13;
	setp.eq.s32 	%p10, %r13, 1;
	@%p10 bra 	$L__BB0_11;
	add.s32 	%r30, %r39, %r3;
	mul.wide.u32 	%rd34, %r30, 4;
	add.s64 	%rd35, %rd2, %rd34;
	ld.global.f32 	%f53, [%rd35];
	mad.lo.s32 	%r31, %r39, %r18, %r2;
	mul.wide.s32 	%rd36, %r31, 4;
	add.s64 	%rd37, %rd1, %rd36;
	ld.global.f32 	%f54, [%rd37];
	fma.rn.f32 	%f55, %f53, %f54, %f67;
	cvt.u64.u32 	%rd38, %r3;
	cvt.u64.u32 	%rd39, %r39;
	add.s64 	%rd40, %rd39, %rd38;
	shl.b64 	%rd41, %rd40, 2;
	add.s64 	%rd42, %rd2, %rd41;
	ld.global.f32 	%f56, [%rd42+4];
	mul.wide.s32 	%rd43, %r18, 4;
	add.s64 	%rd44, %rd37, %rd43;
	ld.global.f32 	%f57, [%rd44];
	fma.rn.f32 	%f67, %f56, %f57, %f55;
	add.s32 	%r39, %r39, 2;
$L__BB0_11:
	and.b32  	%r32, %r19, 1;
	setp.eq.b32 	%p11, %r32, 1;
	not.pred 	%p12, %p11;
	@%p12 bra 	$L__BB0_13;
	add.s32 	%r33, %r39, %r3;
	mul.wide.u32 	%rd45, %r33, 4;
	add.s64 	%rd46, %rd2, %rd45;
	ld.global.f32 	%f58, [%rd46];
	mad.lo.s32 	%r34, %r39, %r18, %r2;
	mul.wide.s32 	%rd47, %r34, 4;
	add.s64 	%rd48, %rd1, %rd47;
	ld.global.f32 	%f59, [%rd48];
	fma.rn.f32 	%f67, %f58, %f59, %f67;
$L__BB0_13:
	mad.lo.s32 	%r35, %r18, %r1, %r2;
	cvta.to.global.u64 	%rd49, %rd6;
	mul.wide.s32 	%rd50, %r35, 4;
	add.s64 	%rd51, %rd49, %rd50;
	st.global.f32 	[%rd51], %f67;
$L__BB0_14:
	ret;

}


// ===== COMPILED SASS (sm_100) =====

	.target	sm_100

	.elftype	@"ET_EXEC"


//--------------------- .note.nv.tkinfo           --------------------------
	.section	.note.nv.tkinfo,"",@"SHT_NOTE"
	.sectionflags	@"SHF_NOTE_NV_TKINFO"
	.tkinfo
        /*0018*/ 	.word	0x00000002
        /*0030*/ 	.string	""
        /*0030*/ 	.string	"ptxas"
        /*0030*/ 	.string	"Cuda compilation tools, release 13.0, V13.0.88"
        /*0030*/ 	.string	"Build cuda_13.0.r13.0/compiler.36424714_0"
        /*0030*/ 	.string	"-arch sm_100 -m 64 "



//--------------------- .note.nv.cuinfo           --------------------------
	.section	.note.nv.cuinfo,"",@"SHT_NOTE"
	.sectionflags	@"SHF_NOTE_NV_CUINFO"
        /*0018*/ 	.short	0x0002
        /*001a*/ 	.short	0x0064
        /*001c*/ 	.short	0x0082
	.zero		2


//--------------------- .nv.info                  --------------------------
	.section	.nv.info,"",@"SHT_CUDA_INFO"
	.align	4


	//----- nvinfo : EIATTR_REGCOUNT
	.align		4
        /*0000*/ 	.byte	0x04, 0x2f
        /*0002*/ 	.short	(.L_1 - .L_0)
	.align		4
.L_0:
        /*0004*/ 	.word	index@(_Z11gemm_kernelPfS_S_iii)
        /*0008*/ 	.word	0x00000020


	//----- nvinfo : EIATTR_FRAME_SIZE
	.align		4
.L_1:
        /*000c*/ 	.byte	0x04, 0x11
        /*000e*/ 	.short	(.L_3 - .L_2)
	.align		4
.L_2:
        /*0010*/ 	.word	index@(_Z11gemm_kernelPfS_S_iii)
        /*0014*/ 	.word	0x00000000


	//----- nvinfo : EIATTR_MIN_STACK_SIZE
	.align		4
.L_3:
        /*0018*/ 	.byte	0x04, 0x12
        /*001a*/ 	.short	(.L_5 - .L_4)
	.align		4
.L_4:
        /*001c*/ 	.word	index@(_Z11gemm_kernelPfS_S_iii)
        /*0020*/ 	.word	0x00000000
.L_5:


//--------------------- .nv.compat                --------------------------
	.section	.nv.compat,"",@"SHT_CUDA_COMPAT_INFO"
	.align	4
        /*0000*/ 	.byte	0x02, 0x09, 0x00, 0x00, 0x02, 0x02, 0x01, 0x00, 0x02, 0x05, 0x05, 0x00, 0x03, 0x07, 0x01, 0x01
        /*0010*/ 	.byte	0x02, 0x03, 0x00, 0x00, 0x02, 0x06, 0x01, 0x00, 0x04, 0x0b, 0x08, 0x00, 0x09, 0x00, 0x00, 0x00
        /*0020*/ 	.byte	0x00, 0x00, 0x00, 0x00


//--------------------- .nv.info._Z11gemm_kernelPfS_S_iii --------------------------
	.section	.nv.info._Z11gemm_kernelPfS_S_iii,"",@"SHT_CUDA_INFO"
	.sectionflags	@""
	.align	4


	//----- nvinfo : EIATTR_CUDA_API_VERSION
	.align		4
        /*0000*/ 	.byte	0x04, 0x37
        /*0002*/ 	.short	(.L_7 - .L_6)
.L_6:
        /*0004*/ 	.word	0x00000082


	//----- nvinfo : EIATTR_KPARAM_INFO
	.align		4
.L_7:
        /*0008*/ 	.byte	0x04, 0x17
        /*000a*/ 	.short	(.L_9 - .L_8)
.L_8:
        /*000c*/ 	.word	0x00000000
        /*0010*/ 	.short	0x0005
        /*0012*/ 	.short	0x0020
        /*0014*/ 	.byte	0x00, 0xf0, 0x11, 0x00


	//----- nvinfo : EIATTR_KPARAM_INFO
	.align		4
.L_9:
        /*0018*/ 	.byte	0x04, 0x17
        /*001a*/ 	.short	(.L_11 - .L_10)
.L_10:
        /*001c*/ 	.word	0x00000000
        /*0020*/ 	.short	0x0004
        /*0022*/ 	.short	0x001c
        /*0024*/ 	.byte	0x00, 0xf0, 0x11, 0x00


	//----- nvinfo : EIATTR_KPARAM_INFO
	.align		4
.L_11:
        /*0028*/ 	.byte	0x04, 0x17
        /*002a*/ 	.short	(.L_13 - .L_12)
.L_12:
        /*002c*/ 	.word	0x00000000
        /*0030*/ 	.short	0x0003
        /*0032*/ 	.short	0x0018
        /*0034*/ 	.byte	0x00, 0xf0, 0x11, 0x00


	//----- nvinfo : EIATTR_KPARAM_INFO
	.align		4
.L_13:
        /*0038*/ 	.byte	0x04, 0x17
        /*003a*/ 	.short	(.L_15 - .L_14)
.L_14:
        /*003c*/ 	.word	0x00000000
        /*0040*/ 	.short	0x0002
        /*0042*/ 	.short	0x0010
        /*0044*/ 	.byte	0x00, 0xf5, 0x21, 0x00


	//----- nvinfo : EIATTR_KPARAM_INFO
	.align		4
.L_15:
        /*0048*/ 	.byte	0x04, 0x17
        /*004a*/ 	.short	(.L_17 - .L_16)
.L_16:
        /*004c*/ 	.word	0x00000000
        /*0050*/ 	.short	0x0001
        /*0052*/ 	.short	0x0008
        /*0054*/ 	.byte	0x00, 0xf5, 0x21, 0x00


	//----- nvinfo : EIATTR_KPARAM_INFO
	.align		4
.L_17:
        /*0058*/ 	.byte	0x04, 0x17
        /*005a*/ 	.short	(.L_19 - .L_18)
.L_18:
        /*005c*/ 	.word	0x00000000
        /*0060*/ 	.short	0x0000
        /*0062*/ 	.short	0x0000
        /*0064*/ 	.byte	0x00, 0xf5, 0x21, 0x00


	//----- nvinfo : EIATTR_SPARSE_MMA_MASK
	.align		4
.L_19:
        /*0068*/ 	.byte	0x03, 0x50
        /*006a*/ 	.short	0x0000


	//----- nvinfo : EIATTR_MAXREG_COUNT
	.align		4
        /*006c*/ 	.byte	0x03, 0x1b
        /*006e*/ 	.short	0x00ff


	//----- nvinfo : EIATTR_MERCURY_ISA_VERSION
	.align		4
        /*0070*/ 	.byte	0x03, 0x5f
        /*0072*/ 	.short	0x0101


	//----- nvinfo : EIATTR_VRC_CTA_INIT_COUNT
	.align		4
        /*0074*/ 	.byte	0x02, 0x4a
	.zero		1
	.zero		1


	//----- nvinfo : EIATTR_EXIT_INSTR_OFFSETS
	.align		4
        /*0078*/ 	.byte	0x04, 0x1c
        /*007a*/ 	.short	(.L_21 - .L_20)


	//   ....[0]....
.L_20:
        /*007c*/ 	.word	0x000000c0


	//   ....[1]....
        /*0080*/ 	.word	0x000008e0


	//----- nvinfo : EIATTR_CBANK_PARAM_SIZE
	.align		4
.L_21:
        /*0084*/ 	.byte	0x03, 0x19
        /*0086*/ 	.short	0x0024


	//----- nvinfo : EIATTR_PARAM_CBANK
	.align		4
        /*0088*/ 	.byte	0x04, 0x0a
        /*008a*/ 	.short	(.L_23 - .L_22)
	.align		4
.L_22:
        /*008c*/ 	.word	index@(.nv.constant0._Z11gemm_kernelPfS_S_iii)
        /*0090*/ 	.short	0x0380
        /*0092*/ 	.short	0x0024


	//----- nvinfo : EIATTR_SW_WAR
	.align		4
.L_23:
        /*0094*/ 	.byte	0x04, 0x36
        /*0096*/ 	.short	(.L_25 - .L_24)
.L_24:
        /*0098*/ 	.word	0x00000008
.L_25:


//--------------------- .nv.callgraph             --------------------------
	.section	.nv.callgraph,"",@"SHT_CUDA_CALLGRAPH"
	.align	4
	.sectionentsize	8
	.align		4
        /*0000*/ 	.word	0x00000000
	.align		4
        /*0004*/ 	.word	0xffffffff
	.align		4
        /*0008*/ 	.word	0x00000000
	.align		4
        /*000c*/ 	.word	0xfffffffe
	.align		4
        /*0010*/ 	.word	0x00000000
	.align		4
        /*0014*/ 	.word	0xfffffffd
	.align		4
        /*0018*/ 	.word	0x00000000
	.align		4
        /*001c*/ 	.word	0xfffffffc


//--------------------- .text._Z11gemm_kernelPfS_S_iii --------------------------
	.section	.text._Z11gemm_kernelPfS_S_iii,"ax",@progbits
	.align	128
        .global         _Z11gemm_kernelPfS_S_iii
        .type           _Z11gemm_kernelPfS_S_iii,@function
        .size           _Z11gemm_kernelPfS_S_iii,(.L_x_5 - _Z11gemm_kernelPfS_S_iii)
        .other          _Z11gemm_kernelPfS_S_iii,@"STO_CUDA_ENTRY STV_DEFAULT"
_Z11gemm_kernelPfS_S_iii:
.text._Z11gemm_kernelPfS_S_iii:
[----:B------:R-:W-:Y:S01]  /*0000*/  LDC R1, c[0x0][0x37c] ;  /* 0x0000df00ff017b82 */ /* 0x000fe20000000800 */
[----:B------:R-:W0:Y:S07]  /*0010*/  S2R R5, SR_TID.X ;  /* 0x0000000000057919 */ /* 0x000e2e0000002100 */
[----:B------:R-:W1:Y:S01]  /*0020*/  LDC R19, c[0x0][0x364] ;  /* 0x0000d900ff137b82 */ /* 0x000e620000000800 */
[----:B------:R-:W1:Y:S07]  /*0030*/  S2R R4, SR_TID.Y ;  /* 0x0000000000047919 */ /* 0x000e6e0000002200 */
[----:B------:R-:W0:Y:S08]  /*0040*/  S2UR UR5, SR_CTAID.X ;  /* 0x00000000000579c3 */ /* 0x000e300000002500 */
[----:B------:R-:W0:Y:S08]  /*0050*/  LDC R0, c[0x0][0x360] ;  /* 0x0000d800ff007b82 */ /* 0x000e300000000800 */
[----:B------:R-:W1:Y:S08]  /*0060*/  S2UR UR4, SR_CTAID.Y ;  /* 0x00000000000479c3 */ /* 0x000e700000002600 */
[----:B------:R-:W2:Y:S01]  /*0070*/  LDC.64 R2, c[0x0][0x398] ;  /* 0x0000e600ff027b82 */ /* 0x000ea20000000a00 */
[----:B0-----:R-:W-:-:S02]  /*0080*/  IMAD R0, R0, UR5, R5 ;  /* 0x0000000500007c24 */ /* 0x001fc4000f8e0205 */
[----:B-1----:R-:W-:-:S03]  /*0090*/  IMAD R19, R19, UR4, R4 ;  /* 0x0000000413137c24 */ /* 0x002fc6000f8e0204 */
[----:B--2---:R-:W-:-:S04]  /*00a0*/  ISETP.GE.AND P0, PT, R0, R3, PT ;  /* 0x000000030000720c */ /* 0x004fc80003f06270 */
[----:B------:R-:W-:-:S13]  /*00b0*/  ISETP.GE.OR P0, PT, R19, R2, P0 ;  /* 0x000000021300720c */ /* 0x000fda0000706670 */
[----:B------:R-:W-:Y:S05]  /*00c0*/  @P0 EXIT ;  /* 0x000000000000094d */ /* 0x000fea0003800000 */
[----:B------:R-:W0:Y:S01]  /*00d0*/  LDC R2, c[0x0][0x3a0] ;  /* 0x0000e800ff027b82 */ /* 0x000e220000000800 */
[----:B------:R-:W1:Y:S01]  /*00e0*/  LDCU.64 UR4, c[0x0][0x358] ;  /* 0x00006b00ff0477ac */ /* 0x000e620008000a00 */
[----:B------:R-:W-:Y:S01]  /*00f0*/  HFMA2 R24, -RZ, RZ, 0, 0 ;  /* 0x00000000ff187431 */ /* 0x000fe200000001ff */
[----:B0-----:R-:W-:-:S13]  /*0100*/  ISETP.GE.AND P0, PT, R2, 0x1, PT ;  /* 0x000000010200780c */ /* 0x001fda0003f06270 */
[----:B-1----:R-:W-:Y:S05]  /*0110*/  @!P0 BRA `(.L_x_0) ;  /* 0x0000000400e08947 */ /* 0x002fea0003800000 */
[C---:B------:R-:W-:Y:S01]  /*0120*/  ISETP.GE.U32.AND P1, PT, R2.reuse, 0x8, PT ;  /* 0x000000080200780c */ /* 0x040fe20003f26070 */
[----:B------:R-:W-:Y:S01]  /*0130*/  IMAD R20, R19, R2, RZ ;  /* 0x0000000213147224 */ /* 0x000fe200078e02ff */
[----:B------:R-:W-:Y:S02]  /*0140*/  LOP3.LUT R27, R2, 0x7, RZ, 0xc0, !PT ;  /* 0x00000007021b7812 */ /* 0x000fe400078ec0ff */
[----:B------:R-:W-:Y:S02]  /*0150*/  MOV R24, RZ ;  /* 0x000000ff00187202 */ /* 0x000fe40000000f00 */
[----:B------:R-:W-:Y:S02]  /*0160*/  ISETP.NE.AND P0, PT, R27, RZ, PT ;  /* 0x000000ff1b00720c */ /* 0x000fe40003f05270 */
[----:B------:R-:W-:-:S05]  /*0170*/  MOV R21, RZ ;  /* 0x000000ff00157202 */ /* 0x000fca0000000f00 */
[----:B------:R-:W-:Y:S06]  /*0180*/  @!P1 BRA `(.L_x_1) ;  /* 0x0000000000c49947 */ /* 0x000fec0003800000 */
[----:B------:R-:W0:Y:S01]  /*0190*/  LDC.64 R4, c[0x0][0x380] ;  /* 0x0000e000ff047b82 */ /* 0x000e220000000a00 */
[----:B------:R-:W-:Y:S02]  /*01a0*/  LOP3.LUT R21, R2, 0x7ffffff8, RZ, 0xc0, !PT ;  /* 0x7ffffff802157812 */ /* 0x000fe400078ec0ff */
[----:B------:R-:W-:Y:S02]  /*01b0*/  MOV R24, RZ ;  /* 0x000000ff00187202 */ /* 0x000fe40000000f00 */
[----:B------:R-:W-:Y:S02]  /*01c0*/  MOV R18, R0 ;  /* 0x0000000000127202 */ /* 0x000fe40000000f00 */
[----:B------:R-:W-:Y:S01]  /*01d0*/  IADD3 R22, PT, PT, -R21, RZ, RZ ;  /* 0x000000ff15167210 */ /* 0x000fe20007ffe1ff */
[----:B0-----:R-:W-:-:S03]  /*01e0*/  IMAD.WIDE.U32 R4, R20, 0x4, R4 ;  /* 0x0000000414047825 */ /* 0x001fc600078e0004 */
[----:B------:R-:W-:-:S04]  /*01f0*/  IADD3 R6, P1, PT, R4, 0x10, RZ ;  /* 0x0000001004067810 */ /* 0x000fc80007f3e0ff */
[----:B------:R-:W-:-:S09]  /*0200*/  IADD3.X R7, PT, PT, RZ, R5, RZ, P1, !PT ;  /* 0x00000005ff077210 */ /* 0x000fd20000ffe4ff */
.L_x_2:
[----:B------:R-:W0:Y:S01]  /*0210*/  LDC.64 R16, c[0x0][0x388] ;  /* 0x0000e200ff107b82 */ /* 0x000e220000000a00 */
[----:B------:R-:W-:Y:S02]  /*0220*/  MOV R4, R6 ;  /* 0x0000000600047202 */ /* 0x000fe40000000f00 */
[----:B------:R-:W-:-:S05]  /*0230*/  MOV R5, R7 ;  /* 0x0000000700057202 */ /* 0x000fca0000000f00 */
[----:B------:R-:W2:Y:S04]  /*0240*/  LDG.E R25, desc[UR4][R4.64+-0x10] ;  /* 0xfffff00404197981 */ /* 0x000ea8000c1e1900 */
[----:B------:R-:W3:Y:S04]  /*0250*/  LDG.E R23, desc[UR4][R4.64+-0xc] ;  /* 0xfffff40404177981 */ /* 0x000ee8000c1e1900 */
[----:B------:R-:W4:Y:S04]  /*0260*/  LDG.E R29, desc[UR4][R4.64+-0x8] ;  /* 0xfffff804041d7981 */ /* 0x000f28000c1e1900 */
[----:B------:R-:W5:Y:S01]  /*0270*/  LDG.E R28, desc[UR4][R4.64+-0x4] ;  /* 0xfffffc04041c7981 */ /* 0x000f62000c1e1900 */
[----:B0-----:R-:W-:-:S05]  /*0280*/  IMAD.WIDE R16, R18, 0x4, R16 ;  /* 0x0000000412107825 */ /* 0x001fca00078e0210 */
[----:B------:R0:W2:Y:S01]  /*0290*/  LDG.E R26, desc[UR4][R16.64] ;  /* 0x00000004101a7981 */ /* 0x0000a2000c1e1900 */
[----:B------:R-:W-:-:S04]  /*02a0*/  IMAD.WIDE R14, R3, 0x4, R16 ;  /* 0x00000004030e7825 */ /* 0x000fc800078e0210 */
[C---:B------:R-:W-:Y:S02]  /*02b0*/  IMAD.WIDE R6, R3.reuse, 0x4, R14 ;  /* 0x0000000403067825 */ /* 0x040fe400078e020e */
[----:B------:R-:W3:Y:S02]  /*02c0*/  LDG.E R14, desc[UR4][R14.64] ;  /* 0x000000040e0e7981 */ /* 0x000ee4000c1e1900 */
[C---:B------:R-:W-:Y:S02]  /*02d0*/  IMAD.WIDE R10, R3.reuse, 0x4, R6 ;  /* 0x00000004030a7825 */ /* 0x040fe400078e0206 */
[----:B------:R-:W4:Y:S02]  /*02e0*/  LDG.E R6, desc[UR4][R6.64] ;  /* 0x0000000406067981 */ /* 0x000f24000c1e1900 */
[C---:B------:R-:W-:Y:S02]  /*02f0*/  IMAD.WIDE R8, R3.reuse, 0x4, R10 ;  /* 0x0000000403087825 */ /* 0x040fe400078e020a */
[----:B------:R-:W5:Y:S02]  /*0300*/  LDG.E R10, desc[UR4][R10.64] ;  /* 0x000000040a0a7981 */ /* 0x000f64000c1e1900 */
[----:B------:R-:W-:-:S02]  /*0310*/  IMAD.WIDE R12, R3, 0x4, R8 ;  /* 0x00000004030c7825 */ /* 0x000fc400078e0208 */
[----:B------:R-:W5:Y:S04]  /*0320*/  LDG.E R7, desc[UR4][R4.64] ;  /* 0x0000000404077981 */ /* 0x000f68000c1e1900 */
[----:B------:R-:W5:Y:S01]  /*0330*/  LDG.E R8, desc[UR4][R8.64] ;  /* 0x0000000408087981 */ /* 0x000f62000c1e1900 */
[----:B0-----:R-:W-:-:S03]  /*0340*/  IMAD.WIDE R16, R3, 0x4, R12 ;  /* 0x0000000403107825 */ /* 0x001fc600078e020c */
[----:B------:R-:W5:Y:S04]  /*0350*/  LDG.E R12, desc[UR4][R12.64] ;  /* 0x000000040c0c7981 */ /* 0x000f68000c1e1900 */
[----:B------:R-:W5:Y:S04]  /*0360*/  LDG.E R15, desc[UR4][R16.64] ;  /* 0x00000004100f7981 */ /* 0x000f68000c1e1900 */
[----:B------:R-:W5:Y:S04]  /*0370*/  LDG.E R9, desc[UR4][R4.64+0x4] ;  /* 0x0000040404097981 */ /* 0x000f68000c1e1900 */
[----:B------:R-:W5:Y:S01]  /*0380*/  LDG.E R11, desc[UR4][R4.64+0xc] ;  /* 0x00000c04040b7981 */ /* 0x000f62000c1e1900 */
[----:B--2---:R-:W-:Y:S01]  /*0390*/  FFMA R26, R25, R26, R24 ;  /* 0x0000001a191a7223 */ /* 0x004fe20000000018 */
[----:B------:R-:W-:-:S02]  /*03a0*/  IMAD.WIDE R24, R3, 0x4, R16 ;  /* 0x0000000403187825 */ /* 0x000fc400078e0210 */
[----:B------:R-:W2:Y:S04]  /*03b0*/  LDG.E R16, desc[UR4][R4.64+0x8] ;  /* 0x0000080404107981 */ /* 0x000ea8000c1e1900 */
[----:B------:R-:W2:Y:S01]  /*03c0*/  LDG.E R24, desc[UR4][R24.64] ;  /* 0x0000000418187981 */ /* 0x000ea2000c1e1900 */
[----:B---3--:R-:W-:Y:S01]  /*03d0*/  FFMA R14, R23, R14, R26 ;  /* 0x0000000e170e7223 */ /* 0x008fe2000000001a */
[----:B------:R-:W-:-:S03]  /*03e0*/  IADD3 R22, PT, PT, R22, 0x8, RZ ;  /* 0x0000000816167810 */ /* 0x000fc60007ffe0ff */
[----:B----4-:R-:W-:Y:S01]  /*03f0*/  FFMA R29, R29, R6, R14 ;  /* 0x000000061d1d7223 */ /* 0x010fe2000000000e */
[----:B------:R-:W-:-:S03]  /*0400*/  ISETP.NE.AND P1, PT, R22, RZ, PT ;  /* 0x000000ff1600720c */ /* 0x000fc60003f25270 */
[----:B-----5:R-:W-:Y:S01]  /*0410*/  FFMA R10, R28, R10, R29 ;  /* 0x0000000a1c0a7223 */ /* 0x020fe2000000001d */
[----:B------:R-:W-:-:S03]  /*0420*/  IADD3 R6, P2, PT, R4, 0x20, RZ ;  /* 0x0000002004067810 */ /* 0x000fc60007f5e0ff */
[----:B------:R-:W-:Y:S01]  /*0430*/  FFMA R8, R7, R8, R10 ;  /* 0x0000000807087223 */ /* 0x000fe2000000000a */
[----:B------:R-:W-:Y:S02]  /*0440*/  IADD3.X R7, PT, PT, RZ, R5, RZ, P2, !PT ;  /* 0x00000005ff077210 */ /* 0x000fe400017fe4ff */
[----:B------:R-:W-:Y:S01]  /*0450*/  LEA R18, R3, R18, 0x3 ;  /* 0x0000001203127211 */ /* 0x000fe200078e18ff */
[----:B------:R-:W-:-:S04]  /*0460*/  FFMA R9, R9, R12, R8 ;  /* 0x0000000c09097223 */ /* 0x000fc80000000008 */
[----:B--2---:R-:W-:-:S04]  /*0470*/  FFMA R16, R16, R15, R9 ;  /* 0x0000000f10107223 */ /* 0x004fc80000000009 */
[----:B------:R-:W-:Y:S01]  /*0480*/  FFMA R24, R11, R24, R16 ;  /* 0x000000180b187223 */ /* 0x000fe20000000010 */
[----:B------:R-:W-:Y:S06]  /*0490*/  @P1 BRA `(.L_x_2) ;  /* 0xfffffffc005c1947 */ /* 0x000fec000383ffff */
.L_x_1:
[----:B------:R-:W-:Y:S05]  /*04a0*/  @!P0 BRA `(.L_x_0) ;  /* 0x0000000000fc8947 */ /* 0x000fea0003800000 */
[----:B------:R-:W-:Y:S02]  /*04b0*/  ISETP.GE.U32.AND P1, PT, R27, 0x4, PT ;  /* 0x000000041b00780c */ /* 0x000fe40003f26070 */
[----:B------:R-:W-:-:S04]  /*04c0*/  LOP3.LUT R16, R2, 0x3, RZ, 0xc0, !PT ;  /* 0x0000000302107812 */ /* 0x000fc800078ec0ff */
[----:B------:R-:W-:-:S07]  /*04d0*/  ISETP.NE.AND P0, PT, R16, RZ, PT ;  /* 0x000000ff1000720c */ /* 0x000fce0003f05270 */
[----:B------:R-:W-:Y:S06]  /*04e0*/  @!P1 BRA `(.L_x_3) ;  /* 0x00000000006c9947 */ /* 0x000fec0003800000 */
[----:B------:R-:W0:Y:S01]  /*04f0*/  LDC.64 R6, c[0x0][0x388] ;  /* 0x0000e200ff067b82 */ /* 0x000e220000000a00 */
[----:B------:R-:W1:Y:S01]  /*0500*/  LDCU.64 UR6, c[0x0][0x380] ;  /* 0x00007000ff0677ac */ /* 0x000e620008000a00 */
[----:B------:R-:W-:Y:S01]  /*0510*/  IMAD R9, R21, R3, R0 ;  /* 0x0000000315097224 */ /* 0x000fe200078e0200 */
[CC--:B------:R-:W-:Y:S02]  /*0520*/  IADD3 R5, PT, PT, R20.reuse, R21.reuse, RZ ;  /* 0x0000001514057210 */ /* 0x0c0fe40007ffe0ff */
[----:B------:R-:W-:-:S03]  /*0530*/  IADD3 R10, P1, PT, R20, R21, RZ ;  /* 0x00000015140a7210 */ /* 0x000fc60007f3e0ff */
[----:B------:R-:W2:Y:S01]  /*0540*/  LDC.64 R14, c[0x0][0x380] ;  /* 0x0000e000ff0e7b82 */ /* 0x000ea20000000a00 */
[----:B0-----:R-:W-:-:S04]  /*0550*/  IMAD.WIDE R6, R9, 0x4, R6 ;  /* 0x0000000409067825 */ /* 0x001fc800078e0206 */
[----:B------:R-:W-:Y:S02]  /*0560*/  IMAD.WIDE R8, R3, 0x4, R6 ;  /* 0x0000000403087825 */ /* 0x000fe400078e0206 */
[----:B------:R-:W3:Y:S02]  /*0570*/  LDG.E R6, desc[UR4][R6.64] ;  /* 0x0000000406067981 */ /* 0x000ee4000c1e1900 */
[----:B--2---:R-:W-:Y:S01]  /*0580*/  IMAD.WIDE.U32 R14, R5, 0x4, R14 ;  /* 0x00000004050e7825 */ /* 0x004fe200078e000e */
[----:B------:R-:W-:Y:S02]  /*0590*/  IADD3.X R5, PT, PT, RZ, RZ, RZ, P1, !PT ;  /* 0x000000ffff057210 */ /* 0x000fe40000ffe4ff */
[----:B-1----:R-:W-:-:S03]  /*05a0*/  LEA R4, P1, R10, UR6, 0x2 ;  /* 0x000000060a047c11 */ /* 0x002fc6000f8210ff */
[----:B------:R-:W3:Y:S01]  /*05b0*/  LDG.E R15, desc[UR4][R14.64] ;  /* 0x000000040e0f7981 */ /* 0x000ee2000c1e1900 */
[----:B------:R-:W-:Y:S01]  /*05c0*/  LEA.HI.X R5, R10, UR7, R5, 0x2, P1 ;  /* 0x000000070a057c11 */ /* 0x000fe200088f1405 */
[C---:B------:R-:W-:Y:S02]  /*05d0*/  IMAD.WIDE R10, R3.reuse, 0x4, R8 ;  /* 0x00000004030a7825 */ /* 0x040fe400078e0208 */
[----:B------:R-:W2:Y:S04]  /*05e0*/  LDG.E R8, desc[UR4][R8.64] ;  /* 0x0000000408087981 */ /* 0x000ea8000c1e1900 */
[----:B------:R-:W2:Y:S01]  /*05f0*/  LDG.E R17, desc[UR4][R4.64+0x4] ;  /* 0x0000040404117981 */ /* 0x000ea2000c1e1900 */
[----:B------:R-:W-:-:S03]  /*0600*/  IMAD.WIDE R12, R3, 0x4, R10 ;  /* 0x00000004030c7825 */ /* 0x000fc600078e020a */
[----:B------:R-:W4:Y:S04]  /*0610*/  LDG.E R22, desc[UR4][R10.64] ;  /* 0x000000040a167981 */ /* 0x000f28000c1e1900 */
[----:B------:R-:W4:Y:S04]  /*0620*/  LDG.E R18, desc[UR4][R4.64+0x8] ;  /* 0x0000080404127981 */ /* 0x000f28000c1e1900 */
[----:B------:R-:W5:Y:S04]  /*0630*/  LDG.E R26, desc[UR4][R4.64+0xc] ;  /* 0x00000c04041a7981 */ /* 0x000f68000c1e1900 */
[----:B------:R-:W5:Y:S01]  /*0640*/  LDG.E R12, desc[UR4][R12.64] ;  /* 0x000000040c0c7981 */ /* 0x000f62000c1e1900 */
[----:B------:R-:W-:Y:S01]  /*0650*/  IADD3 R21, PT, PT, R21, 0x4, RZ ;  /* 0x0000000415157810 */ /* 0x000fe20007ffe0ff */
[----:B---3--:R-:W-:-:S04]  /*0660*/  FFMA R24, R15, R6, R24 ;  /* 0x000000060f187223 */ /* 0x008fc80000000018 */
[----:B--2---:R-:W-:-:S04]  /*0670*/  FFMA R17, R17, R8, R24 ;  /* 0x0000000811117223 */ /* 0x004fc80000000018 */
[----:B----4-:R-:W-:-:S04]  /*0680*/  FFMA R17, R18, R22, R17 ;  /* 0x0000001612117223 */ /* 0x010fc80000000011 */
[----:B-----5:R-:W-:-:S07]  /*0690*/  FFMA R24, R26, R12, R17 ;  /* 0x0000000c1a187223 */ /* 0x020fce0000000011 */
.L_x_3:
[----:B------:R-:W-:Y:S05]  /*06a0*/  @!P0 BRA `(.L_x_0) ;  /* 0x00000000007c8947 */ /* 0x000fea0003800000 */
[----:B------:R-:W-:Y:S01]  /*06b0*/  ISETP.NE.AND P1, PT, R16, 0x1, PT ;  /* 0x000000011000780c */ /* 0x000fe20003f25270 */
[----:B------:R-:W0:Y:S01]  /*06c0*/  LDC.64 R12, c[0x0][0x380] ;  /* 0x0000e000ff0c7b82 */ /* 0x000e220000000a00 */
[----:B------:R-:W-:-:S04]  /*06d0*/  LOP3.LUT R2, R2, 0x1, RZ, 0xc0, !PT ;  /* 0x0000000102027812 */ /* 0x000fc800078ec0ff */
[----:B------:R-:W-:-:S03]  /*06e0*/  ISETP.NE.U32.AND P0, PT, R2, 0x1, PT ;  /* 0x000000010200780c */ /* 0x000fc60003f05070 */
[----:B------:R-:W1:Y:S04]  /*06f0*/  LDC.64 R10, c[0x0][0x388] ;  /* 0x0000e200ff0a7b82 */ /* 0x000e680000000a00 */
[CC--:B------:R-:W-:Y:S02]  /*0700*/  @P1 IADD3 R15, PT, PT, R20.reuse, R21.reuse, RZ ;  /* 0x00000015140f1210 */ /* 0x0c0fe40007ffe0ff */
[----:B------:R-:W-:Y:S02]  /*0710*/  @P1 IADD3 R2, P2, PT, R20, R21, RZ ;  /* 0x0000001514021210 */ /* 0x000fe40007f5e0ff */
[----:B------:R-:W2:Y:S02]  /*0720*/  @P1 LDC.64 R4, c[0x0][0x380] ;  /* 0x0000e000ff041b82 */ /* 0x000ea40000000a00 */
[----:B------:R-:W-:-:S06]  /*0730*/  @P1 IADD3.X R14, PT, PT, RZ, RZ, RZ, P2, !PT ;  /* 0x000000ffff0e1210 */ /* 0x000fcc00017fe4ff */
[----:B------:R-:W3:Y:S01]  /*0740*/  LDC.64 R6, c[0x0][0x380] ;  /* 0x0000e000ff067b82 */ /* 0x000ee20000000a00 */
[----:B0-----:R-:W-:-:S04]  /*0750*/  @P1 IMAD.WIDE.U32 R12, R15, 0x4, R12 ;  /* 0x000000040f0c1825 */ /* 0x001fc800078e000c */
[C---:B------:R-:W-:Y:S01]  /*0760*/  @P1 IMAD R15, R21.reuse, R3, R0 ;  /* 0x00000003150f1224 */ /* 0x040fe200078e0200 */
[----:B------:R-:W-:Y:S01]  /*0770*/  @P1 IADD3 R21, PT, PT, R21, 0x2, RZ ;  /* 0x0000000215151810 */ /* 0x000fe20007ffe0ff */
[----:B------:R-:W4:Y:S01]  /*0780*/  @P1 LDG.E R13, desc[UR4][R12.64] ;  /* 0x000000040c0d1981 */ /* 0x000f22000c1e1900 */
[----:B------:R-:W0:Y:S01]  /*0790*/  LDC.64 R8, c[0x0][0x388] ;  /* 0x0000e200ff087b82 */ /* 0x000e220000000a00 */
[----:B-1----:R-:W-:Y:S01]  /*07a0*/  @P1 IMAD.WIDE R10, R15, 0x4, R10 ;  /* 0x000000040f0a1825 */ /* 0x002fe200078e020a */
[----:B------:R-:W-:Y:S02]  /*07b0*/  @!P0 IADD3 R17, PT, PT, R20, R21, RZ ;  /* 0x0000001514118210 */ /* 0x000fe40007ffe0ff */
[----:B--2---:R-:W-:Y:S01]  /*07c0*/  @P1 LEA R4, P2, R2, R4, 0x2 ;  /* 0x0000000402041211 */ /* 0x004fe200078410ff */
[----:B------:R-:W-:-:S03]  /*07d0*/  @!P0 IMAD R21, R21, R3, R0 ;  /* 0x0000000315158224 */ /* 0x000fc600078e0200 */
[----:B------:R-:W-:Y:S01]  /*07e0*/  @P1 LEA.HI.X R5, R2, R5, R14, 0x2, P2 ;  /* 0x0000000502051211 */ /* 0x000fe200010f140e */
[----:B------:R-:W-:Y:S01]  /*07f0*/  @P1 IMAD.WIDE R14, R3, 0x4, R10 ;  /* 0x00000004030e1825 */ /* 0x000fe200078e020a */
[----:B------:R-:W4:Y:S03]  /*0800*/  @P1 LDG.E R2, desc[UR4][R10.64] ;  /* 0x000000040a021981 */ /* 0x000f26000c1e1900 */
[----:B---3--:R-:W-:Y:S01]  /*0810*/  @!P0 IMAD.WIDE.U32 R6, R17, 0x4, R6 ;  /* 0x0000000411068825 */ /* 0x008fe200078e0006 */
[----:B------:R-:W2:Y:S04]  /*0820*/  @P1 LDG.E R5, desc[UR4][R4.64+0x4] ;  /* 0x0000040404051981 */ /* 0x000ea8000c1e1900 */
[----:B------:R-:W2:Y:S01]  /*0830*/  @P1 LDG.E R14, desc[UR4][R14.64] ;  /* 0x000000040e0e1981 */ /* 0x000ea2000c1e1900 */
[----:B0-----:R-:W-:-:S03]  /*0840*/  @!P0 IMAD.WIDE R8, R21, 0x4, R8 ;  /* 0x0000000415088825 */ /* 0x001fc600078e0208 */
[----:B------:R-:W3:Y:S04]  /*0850*/  @!P0 LDG.E R7, desc[UR4][R6.64] ;  /* 0x0000000406078981 */ /* 0x000ee8000c1e1900 */
[----:B------:R-:W3:Y:S01]  /*0860*/  @!P0 LDG.E R8, desc[UR4][R8.64] ;  /* 0x0000000408088981 */ /* 0x000ee2000c1e1900 */
[----:B----4-:R-:W-:-:S04]  /*0870*/  @P1 FFMA R2, R13, R2, R24 ;  /* 0x000000020d021223 */ /* 0x010fc80000000018 */
[----:B--2---:R-:W-:-:S04]  /*0880*/  @P1 FFMA R24, R5, R14, R2 ;  /* 0x0000000e05181223 */ /* 0x004fc80000000002 */
[----:B---3--:R-:W-:-:S07]  /*0890*/  @!P0 FFMA R24, R7, R8, R24 ;  /* 0x0000000807188223 */ /* 0x008fce0000000018 */
.L_x_0:
[----:B------:R-:W0:Y:S01]  /*08a0*/  LDC.64 R4, c[0x0][0x390] ;  /* 0x0000e400ff047b82 */ /* 0x000e220000000a00 */
[----:B------:R-:W-:-:S04]  /*08b0*/  IMAD R3, R19, R3, R0 ;  /* 0x0000000313037224 */ /* 0x000fc800078e0200 */
[----:B0-----:R-:W-:-:S05]  /*08c0*/  IMAD.WIDE R2, R3, 0x4, R4 ;  /* 0x0000000403027825 */ /* 0x001fca00078e0204 */
[----:B------:R-:W-:Y:S01]  /*08d0*/  STG.E desc[UR4][R2.64], R24 ;  /* 0x0000001802007986 */ /* 0x000fe2000c101904 */
[----:B------:R-:W-:Y:S05]  /*08e0*/  EXIT ;  /* 0x000000000000794d */ /* 0x000fea0003800000 */
.L_x_4:
[----:B------:R-:W-:-:S00]  /*08f0*/  BRA `(.L_x_4) ;  /* 0xfffffffc00fc7947 */ /* 0x000fc0000383ffff */
[----:B------:R-:W-:-:S00]  /*0900*/  NOP ;  /* 0x0000000000007918 */ /* 0x000fc00000000000 */
[----:B------:R-:W-:-:S00]  /*0910*/  NOP ;  /* 0x0000000000007918 */ /* 0x000fc00000000000 */
[----:B------:R-:W-:-:S00]  /*0920*/  NOP ;  /* 0x0000000000007918 */ /* 0x000fc00000000000 */
[----:B------:R-:W-:-:S00]  /*0930*/  NOP ;  /* 0x0000000000007918 */ /* 0x000fc00000000000 */
[----:B------:R-:W-:-:S00]  /*0940*/  NOP ;  /* 0x0000000000007918 */ /* 0x000fc00000000000 */
[----:B------:R-:W-:-:S00]  /*0950*/  NOP ;  /* 0x0000000000007918 */ /* 0x000fc00000000000 */
[----:B------:R-:W-:-:S00]  /*0960*/  NOP ;  /* 0x0000000000007918 */ /* 0x000fc00000000000 */
[----:B------:R-:W-:-:S00]  /*0970*/  NOP ;  /* 0x0000000000007918 */ /* 0x000fc00000000000 */
.L_x_5:


//--------------------- .nv.shared.reserved.0     --------------------------
	.section	.nv.shared.reserved.0,"aw",@nobits
	.weak		__nv_reservedSMEM_offset_0_alias
	.size		__nv_reservedSMEM_offset_0_alias, 0, 64
	.other		__nv_reservedSMEM_offset_0_alias,@"STO_CUDA_RESERVED_SHARED STV_DEFAULT"
__nv_reservedSMEM_offset_0_alias:
	.zero		0
	.zero		64


//--------------------- .nv.constant0._Z11gemm_kernelPfS_S_iii --------------------------
	.section	.nv.constant0._Z11gemm_kernelPfS_S_iii,"a",@progbits
	.sectionflags	@""
	.align	4
.nv.constant0._Z11gemm_kernelPfS_S_iii:
	.zero		932


//--------------------- SYMBOLS --------------------------

	.type		.nv.reservedSmem.offset0,@object
	.size		.nv.reservedSmem.offset0,0x4
